	.headerflags	@"EF_CUDA_TEXMODE_UNIFIED EF_CUDA_64BIT_ADDRESS EF_CUDA_ACCELERATORS EF_CUDA_SM90 EF_CUDA_VIRTUAL_SM(EF_CUDA_SM90)"
	.elftype	@"ET_EXEC"


//--------------------- .nv.info                  --------------------------
	.section	.nv.info,"",@"SHT_CUDA_INFO"
	.align	4


	//----- nvinfo : EIATTR_REGCOUNT
	.align		4
        /*0000*/ 	.byte	0x04, 0x2f
        /*0002*/ 	.short	(.L_1 - .L_0)
	.align		4
.L_0:
        /*0004*/ 	.word	index@(triton_poi_fused_cat_23)
        /*0008*/ 	.word	0x00000011


	//----- nvinfo : EIATTR_MIN_STACK_SIZE
	.align		4
.L_1:
        /*000c*/ 	.byte	0x04, 0x12
        /*000e*/ 	.short	(.L_3 - .L_2)
	.align		4
.L_2:
        /*0010*/ 	.word	index@(triton_poi_fused_cat_23)
        /*0014*/ 	.word	0x00000000


	//----- nvinfo : EIATTR_FRAME_SIZE
	.align		4
.L_3:
        /*0018*/ 	.byte	0x04, 0x11
        /*001a*/ 	.short	(.L_5 - .L_4)
	.align		4
.L_4:
        /*001c*/ 	.word	index@(triton_poi_fused_cat_23)
        /*0020*/ 	.word	0x00000000


	//----- nvinfo : EIATTR_MIN_STACK_SIZE
	.align		4
.L_5:
        /*0024*/ 	.byte	0x04, 0x12
        /*0026*/ 	.short	(.L_7 - .L_6)
	.align		4
.L_6:
        /*0028*/ 	.word	index@(triton_poi_fused_cat_23)
        /*002c*/ 	.word	0x00000000
.L_7:


//--------------------- .nv.info.triton_poi_fused_cat_23 --------------------------
	.section	.nv.info.triton_poi_fused_cat_23,"",@"SHT_CUDA_INFO"
	.sectionflags	@""
	.align	4


	//----- nvinfo : EIATTR_CUDA_API_VERSION
	.align		4
        /*0000*/ 	.byte	0x04, 0x37
        /*0002*/ 	.short	(.L_9 - .L_8)
.L_8:
        /*0004*/ 	.word	0x0000007c


	//----- nvinfo : EIATTR_KPARAM_INFO
	.align		4
.L_9:
        /*0008*/ 	.byte	0x04, 0x17
        /*000a*/ 	.short	(.L_11 - .L_10)
.L_10:
        /*000c*/ 	.word	0x00000000
        /*0010*/ 	.short	0x0004
        /*0012*/ 	.short	0x0020
        /*0014*/ 	.byte	0x00, 0xf0, 0x11, 0x00


	//----- nvinfo : EIATTR_KPARAM_INFO
	.align		4
.L_11:
        /*0018*/ 	.byte	0x04, 0x17
        /*001a*/ 	.short	(.L_13 - .L_12)
.L_12:
        /*001c*/ 	.word	0x00000000
        /*0020*/ 	.short	0x0003
        /*0022*/ 	.short	0x0018
        /*0024*/ 	.byte	0x00, 0xf4, 0x21, 0x00


	//----- nvinfo : EIATTR_KPARAM_INFO
	.align		4
.L_13:
        /*0028*/ 	.byte	0x04, 0x17
        /*002a*/ 	.short	(.L_15 - .L_14)
.L_14:
        /*002c*/ 	.word	0x00000000
        /*0030*/ 	.short	0x0002
        /*0032*/ 	.short	0x0010
        /*0034*/ 	.byte	0x00, 0xf4, 0x21, 0x00


	//----- nvinfo : EIATTR_KPARAM_INFO
	.align		4
.L_15:
        /*0038*/ 	.byte	0x04, 0x17
        /*003a*/ 	.short	(.L_17 - .L_16)
.L_16:
        /*003c*/ 	.word	0x00000000
        /*0040*/ 	.short	0x0001
        /*0042*/ 	.short	0x0008
        /*0044*/ 	.byte	0x00, 0xf4, 0x21, 0x00


	//----- nvinfo : EIATTR_KPARAM_INFO
	.align		4
.L_17:
        /*0048*/ 	.byte	0x04, 0x17
        /*004a*/ 	.short	(.L_19 - .L_18)
.L_18:
        /*004c*/ 	.word	0x00000000
        /*0050*/ 	.short	0x0000
        /*0052*/ 	.short	0x0000
        /*0054*/ 	.byte	0x00, 0xf4, 0x21, 0x00


	//----- nvinfo : EIATTR_SPARSE_MMA_MASK
	.align		4
.L_19:
        /*0058*/ 	.byte	0x03, 0x50
        /*005a*/ 	.short	0x0000


	//----- nvinfo : EIATTR_MAXREG_COUNT
	.align		4
        /*005c*/ 	.byte	0x03, 0x1b
        /*005e*/ 	.short	0x00ff


	//----- nvinfo : EIATTR_EXIT_INSTR_OFFSETS
	.align		4
        /*0060*/ 	.byte	0x04, 0x1c
        /*0062*/ 	.short	(.L_21 - .L_20)


	//   ....[0]....
.L_20:
        /*0064*/ 	.word	0x000003b0


	//----- nvinfo : EIATTR_REQNTID
	.align		4
.L_21:
        /*0068*/ 	.byte	0x04, 0x10
        /*006a*/ 	.short	(.L_23 - .L_22)
.L_22:
        /*006c*/ 	.word	0x00000100
        /*0070*/ 	.word	0x00000001
        /*0074*/ 	.word	0x00000001


	//----- nvinfo : EIATTR_CBANK_PARAM_SIZE
	.align		4
.L_23:
        /*0078*/ 	.byte	0x03, 0x19
        /*007a*/ 	.short	0x0024


	//----- nvinfo : EIATTR_PARAM_CBANK
	.align		4
        /*007c*/ 	.byte	0x04, 0x0a
        /*007e*/ 	.short	(.L_25 - .L_24)
	.align		4
.L_24:
        /*0080*/ 	.word	index@(.nv.constant0.triton_poi_fused_cat_23)
        /*0084*/ 	.short	0x0210
        /*0086*/ 	.short	0x0024


	//----- nvinfo : EIATTR_SW_WAR
	.align		4
.L_25:
        /*0088*/ 	.byte	0x04, 0x36
        /*008a*/ 	.short	(.L_27 - .L_26)
.L_26:
        /*008c*/ 	.word	0x00000008
.L_27:


//--------------------- .nv.callgraph             --------------------------
	.section	.nv.callgraph,"",@"SHT_CUDA_CALLGRAPH"
	.align	4
	.sectionentsize	8
	.align		4
        /*0000*/ 	.word	0x00000000
	.align		4
        /*0004*/ 	.word	0xffffffff
	.align		4
        /*0008*/ 	.word	0x00000000
	.align		4
        /*000c*/ 	.word	0xfffffffe
	.align		4
        /*0010*/ 	.word	0x00000000
	.align		4
        /*0014*/ 	.word	0xfffffffd
	.align		4
        /*0018*/ 	.word	0x00000000
	.align		4
        /*001c*/ 	.word	0xfffffffc


//--------------------- .text.triton_poi_fused_cat_23 --------------------------
	.section	.text.triton_poi_fused_cat_23,"ax",@progbits
	.align	128
        .global         triton_poi_fused_cat_23
        .type           triton_poi_fused_cat_23,@function
        .size           triton_poi_fused_cat_23,(.L_x_1 - triton_poi_fused_cat_23)
        .other          triton_poi_fused_cat_23,@"STO_CUDA_ENTRY STV_DEFAULT"
triton_poi_fused_cat_23:
.text.triton_poi_fused_cat_23:
[----:B------:R-:W-:Y:S01]  /*0000*/  LDC R1, c[0x0][0x28] ;  /* 0x00000a00ff017b82 */ /* 0x000fe20000000800 */
[----:B------:R-:W1:Y:S07]  /*0010*/  S2R R0, SR_TID.X ;  /* 0x0000000000007919 */ /* 0x000e6e0000002100 */
[----:B------:R-:W2:Y:S01]  /*0020*/  LDC.64 R6, c[0x0][0x210] ;  /* 0x00008400ff067b82 */ /* 0x000ea20000000a00 */
[----:B------:R-:W-:Y:S01]  /*0030*/  ULDC.64 UR4, c[0x0][0x208] ;  /* 0x0000820000047ab9 */ /* 0x000fe20000000a00 */
[----:B------:R-:W-:Y:S01]  /*0040*/  ULDC.64 UR6, c[0x0][0x220] ;  /* 0x0000880000067ab9 */ /* 0x000fe20000000a00 */
[----:B------:R-:W3:Y:S01]  /*0050*/  S2R R3, SR_CTAID.X ;  /* 0x0000000000037919 */ /* 0x000ee20000002500 */
[----:B-1----:R-:W-:-:S05]  /*0060*/  IMAD.SHL.U32 R0, R0, 0x2, RZ ;  /* 0x0000000200007824 */ /* 0x002fca00078e00ff */
[----:B------:R-:W-:-:S05]  /*0070*/  LOP3.LUT R0, R0, 0x1fe, RZ, 0xc0, !PT ;  /* 0x000001fe00007812 */ /* 0x000fca00078ec0ff */
[----:B---3--:R-:W-:-:S04]  /*0080*/  IMAD R0, R3, 0x200, R0 ;  /* 0x0000020003007824 */ /* 0x008fc800078e0200 */
[----:B------:R-:W-:Y:S01]  /*0090*/  IMAD.HI R5, R0, 0x66666667, RZ ;  /* 0x6666666700057827 */ /* 0x000fe200078e02ff */
[----:B------:R-:W-:-:S04]  /*00a0*/  SHF.R.S32.HI R3, RZ, 0x1f, R0 ;  /* 0x0000001fff037819 */ /* 0x000fc80000011400 */
[----:B------:R-:W-:Y:S02]  /*00b0*/  LEA.HI R8, R3, R0, RZ, 0x4 ;  /* 0x0000000003087211 */ /* 0x000fe400078f20ff */
[----:B------:R-:W-:Y:S02]  /*00c0*/  SHF.R.U32.HI R10, RZ, 0x1f, R5 ;  /* 0x0000001fff0a7819 */ /* 0x000fe40000011605 */
[----:B------:R-:W-:Y:S02]  /*00d0*/  SHF.R.S32.HI R2, RZ, 0x4, R8 ;  /* 0x00000004ff027819 */ /* 0x000fe40000011408 */
[----:B------:R-:W-:Y:S02]  /*00e0*/  LEA.HI.SX32 R13, R5, R10, 0x13 ;  /* 0x0000000a050d7211 */ /* 0x000fe400078f9aff */
[----:B------:R-:W-:Y:S01]  /*00f0*/  LOP3.LUT R9, R8, 0xfffffff0, RZ, 0xc0, !PT ;  /* 0xfffffff008097812 */ /* 0x000fe200078ec0ff */
[----:B------:R-:W-:-:S04]  /*0100*/  IMAD.HI R3, R2, 0x66666667, RZ ;  /* 0x6666666702037827 */ /* 0x000fc800078e02ff */
[----:B------:R-:W-:Y:S01]  /*0110*/  IMAD R10, R13, -0x5000, R0 ;  /* 0xffffb0000d0a7824 */ /* 0x000fe200078e0200 */
[----:B------:R-:W-:-:S04]  /*0120*/  SHF.R.U32.HI R4, RZ, 0x1f, R3 ;  /* 0x0000001fff047819 */ /* 0x000fc80000011603 */
[----:B------:R-:W-:Y:S02]  /*0130*/  LEA.HI.SX32 R3, R3, R4, 0x17 ;  /* 0x0000000403037211 */ /* 0x000fe400078fbaff */
[----:B------:R-:W1:Y:S03]  /*0140*/  LDC.64 R4, c[0x0][0x218] ;  /* 0x00008600ff047b82 */ /* 0x000e660000000a00 */
[----:B------:R-:W-:Y:S02]  /*0150*/  IMAD R11, R3, -0x500, R2 ;  /* 0xfffffb00030b7824 */ /* 0x000fe400078e0202 */
[----:B------:R-:W-:Y:S02]  /*0160*/  IMAD R3, R13, 0x1000, R10 ;  /* 0x000010000d037824 */ /* 0x000fe400078e020a */
[----:B------:R-:W-:Y:S01]  /*0170*/  IMAD.IADD R10, R0, 0x1, -R9 ;  /* 0x00000001000a7824 */ /* 0x000fe200078e0a09 */
[----:B------:R-:W-:Y:S01]  /*0180*/  ISETP.GE.AND P1, PT, R11, 0x100, PT ;  /* 0x000001000b00780c */ /* 0x000fe20003f26270 */
[----:B------:R-:W-:Y:S01]  /*0190*/  IMAD.SHL.U32 R14, R13, 0x4000, RZ ;  /* 0x000040000d0e7824 */ /* 0x000fe200078e00ff */
[----:B------:R-:W-:Y:S01]  /*01a0*/  ISETP.GT.AND P0, PT, R11, 0xff, PT ;  /* 0x000000ff0b00780c */ /* 0x000fe20003f04270 */
[----:B--2---:R-:W-:Y:S01]  /*01b0*/  IMAD.WIDE R6, R3, 0x4, R6 ;  /* 0x0000000403067825 */ /* 0x004fe200078e0206 */
[----:B------:R-:W-:-:S02]  /*01c0*/  CS2R R2, SRZ ;  /* 0x0000000000027805 */ /* 0x000fc4000001ff00 */
[----:B------:R-:W-:-:S07]  /*01d0*/  CS2R R12, SRZ ;  /* 0x00000000000c7805 */ /* 0x000fce000001ff00 */
[----:B------:R2:W3:Y:S01]  /*01e0*/  @!P1 LDG.E.64 R2, desc[UR4][R6.64] ;  /* 0x0000000406029981 */ /* 0x0004e2000c1e1b00 */
[----:B-1----:R-:W-:Y:S01]  /*01f0*/  IMAD.WIDE R8, R11, 0x4, R4 ;  /* 0x000000040b087825 */ /* 0x002fe200078e0204 */
[----:B------:R-:W-:-:S03]  /*0200*/  SHF.R.S32.HI R4, RZ, 0x1f, R14 ;  /* 0x0000001fff047819 */ /* 0x000fc6000001140e */
[----:B------:R-:W-:Y:S01]  /*0210*/  IMAD.SHL.U32 R11, R11, 0x10, RZ ;  /* 0x000000100b0b7824 */ /* 0x000fe200078e00ff */
[----:B------:R-:W4:Y:S04]  /*0220*/  @!P1 LDG.E.EL R12, desc[UR4][R8.64] ;  /* 0x00000004080c9981 */ /* 0x000f28000c2e1900 */
[----:B------:R-:W-:Y:S01]  /*0230*/  IADD3 R14, P2, P3, R11, R10, R14 ;  /* 0x0000000a0b0e7210 */ /* 0x000fe20007b5e00e */
[----:B------:R-:W5:Y:S01]  /*0240*/  @!P1 LDG.E.EL R13, desc[UR4][R8.64] ;  /* 0x00000004080d9981 */ /* 0x000f62000c2e1900 */
[----:B------:R-:W-:Y:S02]  /*0250*/  SHF.R.S32.HI R10, RZ, 0x1f, R10 ;  /* 0x0000001fff0a7819 */ /* 0x000fe4000001140a */
[----:B------:R-:W-:-:S04]  /*0260*/  SHF.R.S32.HI R11, RZ, 0x1f, R11 ;  /* 0x0000001fff0b7819 */ /* 0x000fc8000001140b */
[----:B------:R-:W-:Y:S02]  /*0270*/  IADD3.X R11, R11, R10, R4, P2, P3 ;  /* 0x0000000a0b0b7210 */ /* 0x000fe400017e6404 */
[C---:B--2---:R-:W-:Y:S02]  /*0280*/  LEA R6, P2, R14.reuse, UR6, 0x2 ;  /* 0x000000060e067c11 */ /* 0x044fe4000f8410ff */
[----:B------:R-:W-:Y:S02]  /*0290*/  CS2R R4, SRZ ;  /* 0x0000000000047805 */ /* 0x000fe4000001ff00 */
[----:B------:R-:W-:Y:S02]  /*02a0*/  LEA.HI.X R7, R14, UR7, R11, 0x2, P2 ;  /* 0x000000070e077c11 */ /* 0x000fe400090f140b */
[----:B------:R-:W1:Y:S03]  /*02b0*/  LDC.64 R10, c[0x0][0x228] ;  /* 0x00008a00ff0a7b82 */ /* 0x000e660000000a00 */
[----:B------:R-:W2:Y:S01]  /*02c0*/  @P0 LDG.E.64 R4, desc[UR4][R6.64+-0x4000] ;  /* 0xffc0000406040981 */ /* 0x000ea2000c1e1b00 */
[----:B---3--:R-:W-:-:S02]  /*02d0*/  SEL R14, R3, RZ, !P1 ;  /* 0x000000ff030e7207 */ /* 0x008fc40004800000 */
[----:B------:R-:W-:Y:S02]  /*02e0*/  SEL R2, R2, RZ, !P1 ;  /* 0x000000ff02027207 */ /* 0x000fe40004800000 */
[----:B----4-:R-:W-:Y:S02]  /*02f0*/  SEL R3, R12, RZ, !P1 ;  /* 0x000000ff0c037207 */ /* 0x010fe40004800000 */
[----:B-----5:R-:W-:Y:S02]  /*0300*/  SEL R13, R13, RZ, !P1 ;  /* 0x000000ff0d0d7207 */ /* 0x020fe40004800000 */
[C---:B------:R-:W-:Y:S01]  /*0310*/  FSETP.GEU.AND P2, PT, R2.reuse, -R3, PT ;  /* 0x800000030200720b */ /* 0x040fe20003f4e000 */
[----:B------:R-:W-:Y:S01]  /*0320*/  FADD R2, R2, R3 ;  /* 0x0000000302027221 */ /* 0x000fe20000000000 */
[C---:B------:R-:W-:Y:S01]  /*0330*/  FSETP.GEU.AND P3, PT, R14.reuse, -R13, PT ;  /* 0x8000000d0e00720b */ /* 0x040fe20003f6e000 */
[----:B------:R-:W-:-:S03]  /*0340*/  FADD R3, R14, R13 ;  /* 0x0000000d0e037221 */ /* 0x000fc60000000000 */
[----:B------:R-:W-:Y:S02]  /*0350*/  FSEL R8, R2, RZ, P2 ;  /* 0x000000ff02087208 */ /* 0x000fe40001000000 */
[----:B------:R-:W-:Y:S01]  /*0360*/  FSEL R9, R3, RZ, P3 ;  /* 0x000000ff03097208 */ /* 0x000fe20001800000 */
[----:B-1----:R-:W-:Y:S01]  /*0370*/  IMAD.WIDE R2, R0, 0x4, R10 ;  /* 0x0000000400027825 */ /* 0x002fe200078e020a */
[----:B--2---:R-:W-:Y:S02]  /*0380*/  @P1 SEL R8, R4, RZ, P0 ;  /* 0x000000ff04081207 */ /* 0x004fe40000000000 */
[----:B------:R-:W-:-:S05]  /*0390*/  @P1 SEL R9, R5, RZ, P0 ;  /* 0x000000ff05091207 */ /* 0x000fca0000000000 */
[----:B------:R-:W-:Y:S01]  /*03a0*/  STG.E.64 desc[UR4][R2.64], R8 ;  /* 0x0000000802007986 */ /* 0x000fe2000c101b04 */
[----:B------:R-:W-:Y:S05]  /*03b0*/  EXIT ;  /* 0x000000000000794d */ /* 0x000fea0003800000 */
.L_x_0:
[----:B------:R-:W-:-:S00]  /*03c0*/  BRA `(.L_x_0) ;  /* 0xfffffffc00fc7947 */ /* 0x000fc0000383ffff */
[----:B------:R-:W-:-:S00]  /*03d0*/  NOP ;  /* 0x0000000000007918 */ /* 0x000fc00000000000 */
        /* <DEDUP_REMOVED lines=10> */
.L_x_1:


//--------------------- .nv.constant0.triton_poi_fused_cat_23 --------------------------
	.section	.nv.constant0.triton_poi_fused_cat_23,"a",@progbits
	.sectionflags	@""
	.align	4
.nv.constant0.triton_poi_fused_cat_23:
	.zero		564
